	.headerflags	@"EF_CUDA_TEXMODE_UNIFIED EF_CUDA_64BIT_ADDRESS EF_CUDA_ACCELERATORS EF_CUDA_SM90 EF_CUDA_VIRTUAL_SM(EF_CUDA_SM90)"
	.elftype	@"ET_EXEC"


//--------------------- .nv.info                  --------------------------
	.section	.nv.info,"",@"SHT_CUDA_INFO"
	.align	4


	//----- nvinfo : EIATTR_REGCOUNT
	.align		4
        /*0000*/ 	.byte	0x04, 0x2f
        /*0002*/ 	.short	(.L_1 - .L_0)
	.align		4
.L_0:
        /*0004*/ 	.word	index@(triton_poi_fused_convolution_27)
        /*0008*/ 	.word	0x0000000c


	//----- nvinfo : EIATTR_MIN_STACK_SIZE
	.align		4
.L_1:
        /*000c*/ 	.byte	0x04, 0x12
        /*000e*/ 	.short	(.L_3 - .L_2)
	.align		4
.L_2:
        /*0010*/ 	.word	index@(triton_poi_fused_convolution_27)
        /*0014*/ 	.word	0x00000000


	//----- nvinfo : EIATTR_FRAME_SIZE
	.align		4
.L_3:
        /*0018*/ 	.byte	0x04, 0x11
        /*001a*/ 	.short	(.L_5 - .L_4)
	.align		4
.L_4:
        /*001c*/ 	.word	index@(triton_poi_fused_convolution_27)
        /*0020*/ 	.word	0x00000000


	//----- nvinfo : EIATTR_MIN_STACK_SIZE
	.align		4
.L_5:
        /*0024*/ 	.byte	0x04, 0x12
        /*0026*/ 	.short	(.L_7 - .L_6)
	.align		4
.L_6:
        /*0028*/ 	.word	index@(triton_poi_fused_convolution_27)
        /*002c*/ 	.word	0x00000000
.L_7:


//--------------------- .nv.info.triton_poi_fused_convolution_27 --------------------------
	.section	.nv.info.triton_poi_fused_convolution_27,"",@"SHT_CUDA_INFO"
	.sectionflags	@""
	.align	4


	//----- nvinfo : EIATTR_CUDA_API_VERSION
	.align		4
        /*0000*/ 	.byte	0x04, 0x37
        /*0002*/ 	.short	(.L_9 - .L_8)
.L_8:
        /*0004*/ 	.word	0x0000007c


	//----- nvinfo : EIATTR_KPARAM_INFO
	.align		4
.L_9:
        /*0008*/ 	.byte	0x04, 0x17
        /*000a*/ 	.short	(.L_11 - .L_10)
.L_10:
        /*000c*/ 	.word	0x00000000
        /*0010*/ 	.short	0x0002
        /*0012*/ 	.short	0x0010
        /*0014*/ 	.byte	0x00, 0xf0, 0x11, 0x00


	//----- nvinfo : EIATTR_KPARAM_INFO
	.align		4
.L_11:
        /*0018*/ 	.byte	0x04, 0x17
        /*001a*/ 	.short	(.L_13 - .L_12)
.L_12:
        /*001c*/ 	.word	0x00000000
        /*0020*/ 	.short	0x0001
        /*0022*/ 	.short	0x0008
        /*0024*/ 	.byte	0x00, 0xf4, 0x21, 0x00


	//----- nvinfo : EIATTR_KPARAM_INFO
	.align		4
.L_13:
        /*0028*/ 	.byte	0x04, 0x17
        /*002a*/ 	.short	(.L_15 - .L_14)
.L_14:
        /*002c*/ 	.word	0x00000000
        /*0030*/ 	.short	0x0000
        /*0032*/ 	.short	0x0000
        /*0034*/ 	.byte	0x00, 0xf4, 0x21, 0x00


	//----- nvinfo : EIATTR_SPARSE_MMA_MASK
	.align		4
.L_15:
        /*0038*/ 	.byte	0x03, 0x50
        /*003a*/ 	.short	0x0000


	//----- nvinfo : EIATTR_MAXREG_COUNT
	.align		4
        /*003c*/ 	.byte	0x03, 0x1b
        /*003e*/ 	.short	0x00ff


	//----- nvinfo : EIATTR_EXIT_INSTR_OFFSETS
	.align		4
        /*0040*/ 	.byte	0x04, 0x1c
        /*0042*/ 	.short	(.L_17 - .L_16)


	//   ....[0]....
.L_16:
        /*0044*/ 	.word	0x00000170


	//   ....[1]....
        /*0048*/ 	.word	0x00000190


	//----- nvinfo : EIATTR_REQNTID
	.align		4
.L_17:
        /*004c*/ 	.byte	0x04, 0x10
        /*004e*/ 	.short	(.L_19 - .L_18)
.L_18:
        /*0050*/ 	.word	0x00000080
        /*0054*/ 	.word	0x00000001
        /*0058*/ 	.word	0x00000001


	//----- nvinfo : EIATTR_CBANK_PARAM_SIZE
	.align		4
.L_19:
        /*005c*/ 	.byte	0x03, 0x19
        /*005e*/ 	.short	0x0014


	//----- nvinfo : EIATTR_PARAM_CBANK
	.align		4
        /*0060*/ 	.byte	0x04, 0x0a
        /*0062*/ 	.short	(.L_21 - .L_20)
	.align		4
.L_20:
        /*0064*/ 	.word	index@(.nv.constant0.triton_poi_fused_convolution_27)
        /*0068*/ 	.short	0x0210
        /*006a*/ 	.short	0x0014


	//----- nvinfo : EIATTR_SW_WAR
	.align		4
.L_21:
        /*006c*/ 	.byte	0x04, 0x36
        /*006e*/ 	.short	(.L_23 - .L_22)
.L_22:
        /*0070*/ 	.word	0x00000008
.L_23:


//--------------------- .nv.callgraph             --------------------------
	.section	.nv.callgraph,"",@"SHT_CUDA_CALLGRAPH"
	.align	4
	.sectionentsize	8
	.align		4
        /*0000*/ 	.word	0x00000000
	.align		4
        /*0004*/ 	.word	0xffffffff
	.align		4
        /*0008*/ 	.word	0x00000000
	.align		4
        /*000c*/ 	.word	0xfffffffe
	.align		4
        /*0010*/ 	.word	0x00000000
	.align		4
        /*0014*/ 	.word	0xfffffffd
	.align		4
        /*0018*/ 	.word	0x00000000
	.align		4
        /*001c*/ 	.word	0xfffffffc


//--------------------- .text.triton_poi_fused_convolution_27 --------------------------
	.section	.text.triton_poi_fused_convolution_27,"ax",@progbits
	.align	128
        .global         triton_poi_fused_convolution_27
        .type           triton_poi_fused_convolution_27,@function
        .size           triton_poi_fused_convolution_27,(.L_x_1 - triton_poi_fused_convolution_27)
        .other          triton_poi_fused_convolution_27,@"STO_CUDA_ENTRY STV_DEFAULT"
triton_poi_fused_convolution_27:
.text.triton_poi_fused_convolution_27:
[----:B------:R-:W0:Y:S02]  /*0000*/  LDC R1, c[0x0][0x28] ;  /* 0x00000a00ff017b82 */ /* 0x000e240000000800 */
[----:B------:R-:W1:Y:S01]  /*0010*/  S2R R0, SR_TID.X ;  /* 0x0000000000007919 */ /* 0x000e620000002100 */
[----:B------:R-:W-:Y:S01]  /*0020*/  HFMA2.MMA R6, -RZ, RZ, 0, 0 ;  /* 0x00000000ff067435 */ /* 0x000fe200000001ff */
[----:B------:R-:W2:Y:S01]  /*0030*/  LDC.64 R4, c[0x0][0x218] ;  /* 0x00008600ff047b82 */ /* 0x000ea20000000a00 */
[----:B------:R-:W-:Y:S01]  /*0040*/  ULDC.64 UR4, c[0x0][0x208] ;  /* 0x0000820000047ab9 */ /* 0x000fe20000000a00 */
[----:B------:R-:W3:Y:S06]  /*0050*/  S2R R7, SR_CTAID.X ;  /* 0x0000000000077919 */ /* 0x000eec0000002500 */
[----:B------:R-:W4:Y:S01]  /*0060*/  LDC.64 R2, c[0x0][0x210] ;  /* 0x00008400ff027b82 */ /* 0x000f220000000a00 */
[----:B-1----:R-:W-:-:S04]  /*0070*/  SHF.L.U32 R0, R0, 0x1, RZ ;  /* 0x0000000100007819 */ /* 0x002fc800000006ff */
[----:B------:R-:W-:-:S04]  /*0080*/  LOP3.LUT R0, R0, 0xfe, RZ, 0xc0, !PT ;  /* 0x000000fe00007812 */ /* 0x000fc800078ec0ff */
[----:B---3--:R-:W-:-:S04]  /*0090*/  LEA R7, R7, R0, 0x8 ;  /* 0x0000000007077211 */ /* 0x008fc800078e40ff */
[C---:B------:R-:W-:Y:S01]  /*00a0*/  ISETP.GE.AND P0, PT, R7.reuse, 0x3c0, PT ;  /* 0x000003c00700780c */ /* 0x040fe20003f06270 */
[----:B------:R-:W-:-:S04]  /*00b0*/  IMAD.HI R0, R7, -0x77777777, R6 ;  /* 0x8888888907007827 */ /* 0x000fc800078e0206 */
[----:B----4-:R-:W-:Y:S01]  /*00c0*/  IMAD.WIDE R2, R7, 0x4, R2 ;  /* 0x0000000407027825 */ /* 0x010fe200078e0202 */
[----:B------:R-:W-:-:S04]  /*00d0*/  SHF.R.U32.HI R9, RZ, 0x1f, R0 ;  /* 0x0000001fff097819 */ /* 0x000fc80000011600 */
[----:B------:R-:W-:-:S05]  /*00e0*/  LEA.HI.SX32 R9, R0, R9, 0x19 ;  /* 0x0000000900097211 */ /* 0x000fca00078fcaff */
[----:B------:R-:W-:Y:S01]  /*00f0*/  IMAD R9, R9, -0xf0, R7 ;  /* 0xffffff1009097824 */ /* 0x000fe200078e0207 */
[----:B------:R-:W-:-:S03]  /*0100*/  MOV R7, RZ ;  /* 0x000000ff00077202 */ /* 0x000fc60000000f00 */
[----:B--2---:R-:W-:Y:S01]  /*0110*/  IMAD.WIDE R4, R9, 0x4, R4 ;  /* 0x0000000409047825 */ /* 0x004fe200078e0204 */
[----:B------:R-:W-:Y:S02]  /*0120*/  CS2R R8, SRZ ;  /* 0x0000000000087805 */ /* 0x000fe4000001ff00 */
[----:B------:R-:W2:Y:S04]  /*0130*/  @!P0 LDG.E.64 R6, desc[UR4][R2.64] ;  /* 0x0000000402068981 */ /* 0x000ea8000c1e1b00 */
[----:B------:R-:W2:Y:S02]  /*0140*/  @!P0 LDG.E.EL.64 R8, desc[UR4][R4.64] ;  /* 0x0000000404088981 */ /* 0x000ea4000c2e1b00 */
[----:B--2---:R-:W-:Y:S01]  /*0150*/  FADD R6, R8, R6 ;  /* 0x0000000608067221 */ /* 0x004fe20000000000 */
[----:B------:R-:W-:Y:S01]  /*0160*/  FADD R7, R9, R7 ;  /* 0x0000000709077221 */ /* 0x000fe20000000000 */
[----:B------:R-:W-:Y:S06]  /*0170*/  @P0 EXIT ;  /* 0x000000000000094d */ /* 0x000fec0003800000 */
[----:B------:R-:W-:Y:S01]  /*0180*/  STG.E.64 desc[UR4][R2.64], R6 ;  /* 0x0000000602007986 */ /* 0x000fe2000c101b04 */
[----:B------:R-:W-:Y:S05]  /*0190*/  EXIT ;  /* 0x000000000000794d */ /* 0x000fea0003800000 */
.L_x_0:
[----:B------:R-:W-:-:S00]  /*01a0*/  BRA `(.L_x_0) ;  /* 0xfffffffc00fc7947 */ /* 0x000fc0000383ffff */
[----:B------:R-:W-:-:S00]  /*01b0*/  NOP ;  /* 0x0000000000007918 */ /* 0x000fc00000000000 */
        /* <DEDUP_REMOVED lines=12> */
.L_x_1:


//--------------------- .nv.constant0.triton_poi_fused_convolution_27 --------------------------
	.section	.nv.constant0.triton_poi_fused_convolution_27,"a",@progbits
	.sectionflags	@""
	.align	4
.nv.constant0.triton_poi_fused_convolution_27:
	.zero		548
